//
// Generated by NVIDIA NVVM Compiler
//
// Compiler Build ID: CL-36424714
// Cuda compilation tools, release 13.0, V13.0.88
// Based on NVVM 20.0.0
//

.version 9.0
.target sm_100
.address_size 64

	// .globl	_Z11matrix_multPfjjS_jjS_
// _ZZ11matrix_multPfjjS_jjS_E2S1 has been demoted
// _ZZ11matrix_multPfjjS_jjS_E2S2 has been demoted

.visible .entry _Z11matrix_multPfjjS_jjS_(
	.param .u64 .ptr .align 1 _Z11matrix_multPfjjS_jjS__param_0,
	.param .u32 _Z11matrix_multPfjjS_jjS__param_1,
	.param .u32 _Z11matrix_multPfjjS_jjS__param_2,
	.param .u64 .ptr .align 1 _Z11matrix_multPfjjS_jjS__param_3,
	.param .u32 _Z11matrix_multPfjjS_jjS__param_4,
	.param .u32 _Z11matrix_multPfjjS_jjS__param_5,
	.param .u64 .ptr .align 1 _Z11matrix_multPfjjS_jjS__param_6
)
{
	.reg .pred 	%p<11>;
	.reg .b32 	%r<42>;
	.reg .b32 	%f<108>;
	.reg .b64 	%rd<13>;
	// demoted variable
	.shared .align 4 .b8 _ZZ11matrix_multPfjjS_jjS_E2S1[4096];
	// demoted variable
	.shared .align 4 .b8 _ZZ11matrix_multPfjjS_jjS_E2S2[4096];
	ld.param.u64 	%rd4, [_Z11matrix_multPfjjS_jjS__param_0];
	ld.param.u32 	%r23, [_Z11matrix_multPfjjS_jjS__param_1];
	ld.param.u64 	%rd5, [_Z11matrix_multPfjjS_jjS__param_3];
	ld.param.u32 	%r24, [_Z11matrix_multPfjjS_jjS__param_4];
	ld.param.u32 	%r25, [_Z11matrix_multPfjjS_jjS__param_5];
	ld.param.u64 	%rd3, [_Z11matrix_multPfjjS_jjS__param_6];
	cvta.to.global.u64 	%rd1, %rd5;
	cvta.to.global.u64 	%rd2, %rd4;
	mov.u32 	%r37, %tid.x;
	mov.u32 	%r39, %tid.y;
	mov.u32 	%r26, %ctaid.x;
	mov.u32 	%r27, %ntid.x;
	mad.lo.s32 	%r3, %r26, %r27, %r37;
	mov.u32 	%r28, %ctaid.y;
	mov.u32 	%r29, %ntid.y;
	mad.lo.s32 	%r4, %r28, %r29, %r39;
	add.s32 	%r30, %r24, -1;
	shr.u32 	%r31, %r30, 5;
	shl.b32 	%r32, %r39, 7;
	mov.u32 	%r33, _ZZ11matrix_multPfjjS_jjS_E2S1;
	add.s32 	%r5, %r33, %r32;
	shl.b32 	%r34, %r37, 2;
	add.s32 	%r6, %r5, %r34;
	mov.u32 	%r35, _ZZ11matrix_multPfjjS_jjS_E2S2;
	add.s32 	%r8, %r35, %r34;
	add.s32 	%r7, %r8, %r32;
	neg.s32 	%r41, %r31;
	mad.lo.s32 	%r40, %r24, %r3, %r39;
	mad.lo.s32 	%r38, %r37, %r23, %r4;
	shl.b32 	%r12, %r23, 5;
	mov.f32 	%f105, 0f00000000;
$L__BB0_1:
	setp.ge.u32 	%p1, %r4, %r23;
	setp.ge.u32 	%p2, %r37, %r24;
	mov.f32 	%f106, 0f00000000;
	or.pred  	%p3, %p1, %p2;
	@%p3 bra 	$L__BB0_3;
	mul.wide.u32 	%rd6, %r38, 4;
	add.s64 	%rd7, %rd2, %rd6;
	ld.global.f32 	%f106, [%rd7];
$L__BB0_3:
	setp.ge.u32 	%p4, %r3, %r25;
	st.shared.f32 	[%r6], %f106;
	bar.sync 	0;
	setp.ge.u32 	%p5, %r39, %r24;
	mov.f32 	%f107, 0f00000000;
	or.pred  	%p6, %p4, %p5;
	@%p6 bra 	$L__BB0_5;
	mul.wide.u32 	%rd8, %r40, 4;
	add.s64 	%rd9, %rd1, %rd8;
	ld.global.f32 	%f107, [%rd9];
$L__BB0_5:
	st.shared.f32 	[%r7], %f107;
	bar.sync 	0;
	ld.shared.f32 	%f10, [%r5];
	ld.shared.f32 	%f11, [%r8];
	fma.rn.f32 	%f12, %f10, %f11, %f105;
	ld.shared.f32 	%f13, [%r5+4];
	ld.shared.f32 	%f14, [%r8+128];
	fma.rn.f32 	%f15, %f13, %f14, %f12;
	ld.shared.f32 	%f16, [%r5+8];
	ld.shared.f32 	%f17, [%r8+256];
	fma.rn.f32 	%f18, %f16, %f17, %f15;
	ld.shared.f32 	%f19, [%r5+12];
	ld.shared.f32 	%f20, [%r8+384];
	fma.rn.f32 	%f21, %f19, %f20, %f18;
	ld.shared.f32 	%f22, [%r5+16];
	ld.shared.f32 	%f23, [%r8+512];
	fma.rn.f32 	%f24, %f22, %f23, %f21;
	ld.shared.f32 	%f25, [%r5+20];
	ld.shared.f32 	%f26, [%r8+640];
	fma.rn.f32 	%f27, %f25, %f26, %f24;
	ld.shared.f32 	%f28, [%r5+24];
	ld.shared.f32 	%f29, [%r8+768];
	fma.rn.f32 	%f30, %f28, %f29, %f27;
	ld.shared.f32 	%f31, [%r5+28];
	ld.shared.f32 	%f32, [%r8+896];
	fma.rn.f32 	%f33, %f31, %f32, %f30;
	ld.shared.f32 	%f34, [%r5+32];
	ld.shared.f32 	%f35, [%r8+1024];
	fma.rn.f32 	%f36, %f34, %f35, %f33;
	ld.shared.f32 	%f37, [%r5+36];
	ld.shared.f32 	%f38, [%r8+1152];
	fma.rn.f32 	%f39, %f37, %f38, %f36;
	ld.shared.f32 	%f40, [%r5+40];
	ld.shared.f32 	%f41, [%r8+1280];
	fma.rn.f32 	%f42, %f40, %f41, %f39;
	ld.shared.f32 	%f43, [%r5+44];
	ld.shared.f32 	%f44, [%r8+1408];
	fma.rn.f32 	%f45, %f43, %f44, %f42;
	ld.shared.f32 	%f46, [%r5+48];
	ld.shared.f32 	%f47, [%r8+1536];
	fma.rn.f32 	%f48, %f46, %f47, %f45;
	ld.shared.f32 	%f49, [%r5+52];
	ld.shared.f32 	%f50, [%r8+1664];
	fma.rn.f32 	%f51, %f49, %f50, %f48;
	ld.shared.f32 	%f52, [%r5+56];
	ld.shared.f32 	%f53, [%r8+1792];
	fma.rn.f32 	%f54, %f52, %f53, %f51;
	ld.shared.f32 	%f55, [%r5+60];
	ld.shared.f32 	%f56, [%r8+1920];
	fma.rn.f32 	%f57, %f55, %f56, %f54;
	ld.shared.f32 	%f58, [%r5+64];
	ld.shared.f32 	%f59, [%r8+2048];
	fma.rn.f32 	%f60, %f58, %f59, %f57;
	ld.shared.f32 	%f61, [%r5+68];
	ld.shared.f32 	%f62, [%r8+2176];
	fma.rn.f32 	%f63, %f61, %f62, %f60;
	ld.shared.f32 	%f64, [%r5+72];
	ld.shared.f32 	%f65, [%r8+2304];
	fma.rn.f32 	%f66, %f64, %f65, %f63;
	ld.shared.f32 	%f67, [%r5+76];
	ld.shared.f32 	%f68, [%r8+2432];
	fma.rn.f32 	%f69, %f67, %f68, %f66;
	ld.shared.f32 	%f70, [%r5+80];
	ld.shared.f32 	%f71, [%r8+2560];
	fma.rn.f32 	%f72, %f70, %f71, %f69;
	ld.shared.f32 	%f73, [%r5+84];
	ld.shared.f32 	%f74, [%r8+2688];
	fma.rn.f32 	%f75, %f73, %f74, %f72;
	ld.shared.f32 	%f76, [%r5+88];
	ld.shared.f32 	%f77, [%r8+2816];
	fma.rn.f32 	%f78, %f76, %f77, %f75;
	ld.shared.f32 	%f79, [%r5+92];
	ld.shared.f32 	%f80, [%r8+2944];
	fma.rn.f32 	%f81, %f79, %f80, %f78;
	ld.shared.f32 	%f82, [%r5+96];
	ld.shared.f32 	%f83, [%r8+3072];
	fma.rn.f32 	%f84, %f82, %f83, %f81;
	ld.shared.f32 	%f85, [%r5+100];
	ld.shared.f32 	%f86, [%r8+3200];
	fma.rn.f32 	%f87, %f85, %f86, %f84;
	ld.shared.f32 	%f88, [%r5+104];
	ld.shared.f32 	%f89, [%r8+3328];
	fma.rn.f32 	%f90, %f88, %f89, %f87;
	ld.shared.f32 	%f91, [%r5+108];
	ld.shared.f32 	%f92, [%r8+3456];
	fma.rn.f32 	%f93, %f91, %f92, %f90;
	ld.shared.f32 	%f94, [%r5+112];
	ld.shared.f32 	%f95, [%r8+3584];
	fma.rn.f32 	%f96, %f94, %f95, %f93;
	ld.shared.f32 	%f97, [%r5+116];
	ld.shared.f32 	%f98, [%r8+3712];
	fma.rn.f32 	%f99, %f97, %f98, %f96;
	ld.shared.f32 	%f100, [%r5+120];
	ld.shared.f32 	%f101, [%r8+3840];
	fma.rn.f32 	%f102, %f100, %f101, %f99;
	ld.shared.f32 	%f103, [%r5+124];
	ld.shared.f32 	%f104, [%r8+3968];
	fma.rn.f32 	%f105, %f103, %f104, %f102;
	bar.sync 	0;
	add.s32 	%r41, %r41, 1;
	add.s32 	%r40, %r40, 32;
	add.s32 	%r39, %r39, 32;
	add.s32 	%r38, %r38, %r12;
	add.s32 	%r37, %r37, 32;
	setp.ne.s32 	%p7, %r41, 1;
	@%p7 bra 	$L__BB0_1;
	setp.ge.u32 	%p8, %r3, %r25;
	setp.ge.u32 	%p9, %r4, %r23;
	or.pred  	%p10, %p9, %p8;
	@%p10 bra 	$L__BB0_8;
	mad.lo.s32 	%r36, %r25, %r3, %r4;
	cvta.to.global.u64 	%rd10, %rd3;
	mul.wide.u32 	%rd11, %r36, 4;
	add.s64 	%rd12, %rd10, %rd11;
	st.global.f32 	[%rd12], %f105;
$L__BB0_8:
	ret;

}


// ===== COMPILED SASS (sm_100) =====

	.target	sm_100

	.elftype	@"ET_EXEC"


//--------------------- .note.nv.tkinfo           --------------------------
	.section	.note.nv.tkinfo,"",@"SHT_NOTE"
	.sectionflags	@"SHF_NOTE_NV_TKINFO"
	.tkinfo
        /*0018*/ 	.word	0x00000002
        /*0030*/ 	.string	""
        /*0030*/ 	.string	"ptxas"
        /*0030*/ 	.string	"Cuda compilation tools, release 13.0, V13.0.88"
        /*0030*/ 	.string	"Build cuda_13.0.r13.0/compiler.36424714_0"
        /*0030*/ 	.string	"-arch sm_100 -m 64 "



//--------------------- .note.nv.cuinfo           --------------------------
	.section	.note.nv.cuinfo,"",@"SHT_NOTE"
	.sectionflags	@"SHF_NOTE_NV_CUINFO"
        /*0018*/ 	.short	0x0002
        /*001a*/ 	.short	0x0064
        /*001c*/ 	.short	0x0082
	.zero		2


//--------------------- .nv.info                  --------------------------
	.section	.nv.info,"",@"SHT_CUDA_INFO"
	.align	4


	//----- nvinfo : EIATTR_REGCOUNT
	.align		4
        /*0000*/ 	.byte	0x04, 0x2f
        /*0002*/ 	.short	(.L_1 - .L_0)
	.align		4
.L_0:
        /*0004*/ 	.word	index@(_Z11matrix_multPfjjS_jjS_)
        /*0008*/ 	.word	0x00000020


	//----- nvinfo : EIATTR_FRAME_SIZE
	.align		4
.L_1:
        /*000c*/ 	.byte	0x04, 0x11
        /*000e*/ 	.short	(.L_3 - .L_2)
	.align		4
.L_2:
        /*0010*/ 	.word	index@(_Z11matrix_multPfjjS_jjS_)
        /*0014*/ 	.word	0x00000000


	//----- nvinfo : EIATTR_MIN_STACK_SIZE
	.align		4
.L_3:
        /*0018*/ 	.byte	0x04, 0x12
        /*001a*/ 	.short	(.L_5 - .L_4)
	.align		4
.L_4:
        /*001c*/ 	.word	index@(_Z11matrix_multPfjjS_jjS_)
        /*0020*/ 	.word	0x00000000
.L_5:


//--------------------- .nv.compat                --------------------------
	.section	.nv.compat,"",@"SHT_CUDA_COMPAT_INFO"
	.align	4
        /*0000*/ 	.byte	0x02, 0x09, 0x00, 0x00, 0x02, 0x02, 0x01, 0x00, 0x02, 0x05, 0x05, 0x00, 0x03, 0x07, 0x01, 0x01
        /*0010*/ 	.byte	0x02, 0x03, 0x00, 0x00, 0x02, 0x06, 0x01, 0x00, 0x04, 0x0b, 0x08, 0x00, 0x09, 0x00, 0x00, 0x00
        /*0020*/ 	.byte	0x00, 0x00, 0x00, 0x00


//--------------------- .nv.info._Z11matrix_multPfjjS_jjS_ --------------------------
	.section	.nv.info._Z11matrix_multPfjjS_jjS_,"",@"SHT_CUDA_INFO"
	.sectionflags	@""
	.align	4


	//----- nvinfo : EIATTR_CUDA_API_VERSION
	.align		4
        /*0000*/ 	.byte	0x04, 0x37
        /*0002*/ 	.short	(.L_7 - .L_6)
.L_6:
        /*0004*/ 	.word	0x00000082


	//----- nvinfo : EIATTR_KPARAM_INFO
	.align		4
.L_7:
        /*0008*/ 	.byte	0x04, 0x17
        /*000a*/ 	.short	(.L_9 - .L_8)
.L_8:
        /*000c*/ 	.word	0x00000000
        /*0010*/ 	.short	0x0006
        /*0012*/ 	.short	0x0020
        /*0014*/ 	.byte	0x00, 0xf5, 0x21, 0x00


	//----- nvinfo : EIATTR_KPARAM_INFO
	.align		4
.L_9:
        /*0018*/ 	.byte	0x04, 0x17
        /*001a*/ 	.short	(.L_11 - .L_10)
.L_10:
        /*001c*/ 	.word	0x00000000
        /*0020*/ 	.short	0x0005
        /*0022*/ 	.short	0x001c
        /*0024*/ 	.byte	0x00, 0xf0, 0x11, 0x00


	//----- nvinfo : EIATTR_KPARAM_INFO
	.align		4
.L_11:
        /*0028*/ 	.byte	0x04, 0x17
        /*002a*/ 	.short	(.L_13 - .L_12)
.L_12:
        /*002c*/ 	.word	0x00000000
        /*0030*/ 	.short	0x0004
        /*0032*/ 	.short	0x0018
        /*0034*/ 	.byte	0x00, 0xf0, 0x11, 0x00


	//----- nvinfo : EIATTR_KPARAM_INFO
	.align		4
.L_13:
        /*0038*/ 	.byte	0x04, 0x17
        /*003a*/ 	.short	(.L_15 - .L_14)
.L_14:
        /*003c*/ 	.word	0x00000000
        /*0040*/ 	.short	0x0003
        /*0042*/ 	.short	0x0010
        /*0044*/ 	.byte	0x00, 0xf5, 0x21, 0x00


	//----- nvinfo : EIATTR_KPARAM_INFO
	.align		4
.L_15:
        /*0048*/ 	.byte	0x04, 0x17
        /*004a*/ 	.short	(.L_17 - .L_16)
.L_16:
        /*004c*/ 	.word	0x00000000
        /*0050*/ 	.short	0x0002
        /*0052*/ 	.short	0x000c
        /*0054*/ 	.byte	0x00, 0xf0, 0x11, 0x00


	//----- nvinfo : EIATTR_KPARAM_INFO
	.align		4
.L_17:
        /*0058*/ 	.byte	0x04, 0x17
        /*005a*/ 	.short	(.L_19 - .L_18)
.L_18:
        /*005c*/ 	.word	0x00000000
        /*0060*/ 	.short	0x0001
        /*0062*/ 	.short	0x0008
        /*0064*/ 	.byte	0x00, 0xf0, 0x11, 0x00


	//----- nvinfo : EIATTR_KPARAM_INFO
	.align		4
.L_19:
        /*0068*/ 	.byte	0x04, 0x17
        /*006a*/ 	.short	(.L_21 - .L_20)
.L_20:
        /*006c*/ 	.word	0x00000000
        /*0070*/ 	.short	0x0000
        /*0072*/ 	.short	0x0000
        /*0074*/ 	.byte	0x00, 0xf5, 0x21, 0x00


	//----- nvinfo : EIATTR_SPARSE_MMA_MASK
	.align		4
.L_21:
        /*0078*/ 	.byte	0x03, 0x50
        /*007a*/ 	.short	0x0000


	//----- nvinfo : EIATTR_MAXREG_COUNT
	.align		4
        /*007c*/ 	.byte	0x03, 0x1b
        /*007e*/ 	.short	0x00ff


	//----- nvinfo : EIATTR_NUM_BARRIERS
	.align		4
        /*0080*/ 	.byte	0x02, 0x4c
        /*0082*/ 	.byte	0x01
	.zero		1


	//----- nvinfo : EIATTR_MERCURY_ISA_VERSION
	.align		4
        /*0084*/ 	.byte	0x03, 0x5f
        /*0086*/ 	.short	0x0101


	//----- nvinfo : EIATTR_VRC_CTA_INIT_COUNT
	.align		4
        /*0088*/ 	.byte	0x02, 0x4a
	.zero		1
	.zero		1


	//----- nvinfo : EIATTR_EXIT_INSTR_OFFSETS
	.align		4
        /*008c*/ 	.byte	0x04, 0x1c
        /*008e*/ 	.short	(.L_23 - .L_22)


	//   ....[0]....
.L_22:
        /*0090*/ 	.word	0x00000800


	//   ....[1]....
        /*0094*/ 	.word	0x00000850


	//----- nvinfo : EIATTR_CBANK_PARAM_SIZE
	.align		4
.L_23:
        /*0098*/ 	.byte	0x03, 0x19
        /*009a*/ 	.short	0x0028


	//----- nvinfo : EIATTR_PARAM_CBANK
	.align		4
        /*009c*/ 	.byte	0x04, 0x0a
        /*009e*/ 	.short	(.L_25 - .L_24)
	.align		4
.L_24:
        /*00a0*/ 	.word	index@(.nv.constant0._Z11matrix_multPfjjS_jjS_)
        /*00a4*/ 	.short	0x0380
        /*00a6*/ 	.short	0x0028


	//----- nvinfo : EIATTR_SW_WAR
	.align		4
.L_25:
        /*00a8*/ 	.byte	0x04, 0x36
        /*00aa*/ 	.short	(.L_27 - .L_26)
.L_26:
        /*00ac*/ 	.word	0x00000008
.L_27:


//--------------------- .nv.callgraph             --------------------------
	.section	.nv.callgraph,"",@"SHT_CUDA_CALLGRAPH"
	.align	4
	.sectionentsize	8
	.align		4
        /*0000*/ 	.word	0x00000000
	.align		4
        /*0004*/ 	.word	0xffffffff
	.align		4
        /*0008*/ 	.word	0x00000000
	.align		4
        /*000c*/ 	.word	0xfffffffe
	.align		4
        /*0010*/ 	.word	0x00000000
	.align		4
        /*0014*/ 	.word	0xfffffffd
	.align		4
        /*0018*/ 	.word	0x00000000
	.align		4
        /*001c*/ 	.word	0xfffffffc


//--------------------- .text._Z11matrix_multPfjjS_jjS_ --------------------------
	.section	.text._Z11matrix_multPfjjS_jjS_,"ax",@progbits
	.align	128
        .global         _Z11matrix_multPfjjS_jjS_
        .type           _Z11matrix_multPfjjS_jjS_,@function
        .size           _Z11matrix_multPfjjS_jjS_,(.L_x_2 - _Z11matrix_multPfjjS_jjS_)
        .other          _Z11matrix_multPfjjS_jjS_,@"STO_CUDA_ENTRY STV_DEFAULT"
_Z11matrix_multPfjjS_jjS_:
.text._Z11matrix_multPfjjS_jjS_:
[----:B------:R-:W-:Y:S01]  /*0000*/  LDC R1, c[0x0][0x37c] ;  /* 0x0000df00ff017b82 */ /* 0x000fe20000000800 */
[----:B------:R-:W0:Y:S07]  /*0010*/  S2R R2, SR_TID.Y ;  /* 0x0000000000027919 */ /* 0x000e2e0000002200 */
[----:B------:R-:W1:Y:S01]  /*0020*/  S2UR UR7, SR_CgaCtaId ;  /* 0x00000000000779c3 */ /* 0x000e620000008800 */
[----:B------:R-:W2:Y:S01]  /*0030*/  LDCU UR12, c[0x0][0x398] ;  /* 0x00007300ff0c77ac */ /* 0x000ea20008000800 */
[----:B------:R-:W-:Y:S01]  /*0040*/  HFMA2 R21, -RZ, RZ, 0, 0 ;  /* 0x00000000ff157431 */ /* 0x000fe200000001ff */
[----:B------:R-:W3:Y:S01]  /*0050*/  S2R R5, SR_TID.X ;  /* 0x0000000000057919 */ /* 0x000ee20000002100 */
[----:B------:R-:W4:Y:S04]  /*0060*/  LDCU UR13, c[0x0][0x388] ;  /* 0x00007100ff0d77ac */ /* 0x000f280008000800 */
[----:B------:R-:W5:Y:S01]  /*0070*/  LDC R0, c[0x0][0x360] ;  /* 0x0000d800ff007b82 */ /* 0x000f620000000800 */
[----:B------:R-:W-:Y:S01]  /*0080*/  UMOV UR5, 0x400 ;  /* 0x0000040000057882 */ /* 0x000fe20000000000 */
[----:B------:R-:W0:Y:S01]  /*0090*/  LDCU.64 UR8, c[0x0][0x358] ;  /* 0x00006b00ff0877ac */ /* 0x000e220008000a00 */
[----:B------:R-:W-:-:S05]  /*00a0*/  UIADD3 UR6, UPT, UPT, UR5, 0x1000, URZ ;  /* 0x0000100005067890 */ /* 0x000fca000fffe0ff */
[----:B------:R-:W4:Y:S01]  /*00b0*/  S2UR UR11, SR_CTAID.Y ;  /* 0x00000000000b79c3 */ /* 0x000f220000002600 */
[----:B------:R-:W3:Y:S01]  /*00c0*/  LDCU UR15, c[0x0][0x398] ;  /* 0x00007300ff0f77ac */ /* 0x000ee20008000800 */
[----:B--2---:R-:W-:Y:S01]  /*00d0*/  UIADD3 UR4, UPT, UPT, UR12, -0x1, URZ ;  /* 0xffffffff0c047890 */ /* 0x004fe2000fffe0ff */
[----:B------:R-:W2:Y:S05]  /*00e0*/  LDCU UR14, c[0x0][0x39c] ;  /* 0x00007380ff0e77ac */ /* 0x000eaa0008000800 */
[----:B------:R-:W4:Y:S01]  /*00f0*/  LDC R7, c[0x0][0x364] ;  /* 0x0000d900ff077b82 */ /* 0x000f220000000800 */
[----:B-1----:R-:W-:Y:S02]  /*0100*/  ULEA UR5, UR7, UR5, 0x18 ;  /* 0x0000000507057291 */ /* 0x002fe4000f8ec0ff */
[----:B------:R-:W-:-:S02]  /*0110*/  ULEA UR6, UR7, UR6, 0x18 ;  /* 0x0000000607067291 */ /* 0x000fc4000f8ec0ff */
[----:B------:R-:W-:-:S03]  /*0120*/  USHF.R.U32.HI UR4, URZ, 0x5, UR4 ;  /* 0x00000005ff047899 */ /* 0x000fc60008011604 */
[----:B------:R-:W5:Y:S01]  /*0130*/  S2UR UR10, SR_CTAID.X ;  /* 0x00000000000a79c3 */ /* 0x000f620000002500 */
[----:B0-----:R-:W-:Y:S01]  /*0140*/  LEA R18, R2, UR5, 0x7 ;  /* 0x0000000502127c11 */ /* 0x001fe2000f8e38ff */
[----:B------:R-:W-:-:S03]  /*0150*/  UIADD3 UR4, UPT, UPT, -UR4, URZ, URZ ;  /* 0x000000ff04047290 */ /* 0x000fc6000fffe1ff */
[----:B---3--:R-:W-:-:S03]  /*0160*/  LEA R16, R5, R18, 0x2 ;  /* 0x0000001205107211 */ /* 0x008fc600078e10ff */
[----:B------:R-:W0:Y:S01]  /*0170*/  LDC R3, c[0x0][0x388] ;  /* 0x0000e200ff037b82 */ /* 0x000e220000000800 */
[----:B----4-:R-:W-:Y:S01]  /*0180*/  IMAD R20, R7, UR11, R2 ;  /* 0x0000000b07147c24 */ /* 0x010fe2000f8e0202 */
[----:B------:R-:W-:-:S04]  /*0190*/  LEA R7, R5, UR6, 0x2 ;  /* 0x0000000605077c11 */ /* 0x000fc8000f8e10ff */
[----:B------:R-:W-:Y:S01]  /*01a0*/  LEA R6, R2, R7, 0x7 ;  /* 0x0000000702067211 */ /* 0x000fe200078e38ff */
[----:B-----5:R-:W-:Y:S02]  /*01b0*/  IMAD R17, R0, UR10, R5 ;  /* 0x0000000a00117c24 */ /* 0x020fe4000f8e0205 */
[----:B------:R-:W-:Y:S02]  /*01c0*/  IMAD R0, R5, UR13, R20 ;  /* 0x0000000d05007c24 */ /* 0x000fe4000f8e0214 */
[----:B--2---:R-:W-:-:S07]  /*01d0*/  IMAD R4, R17, UR12, R2 ;  /* 0x0000000c11047c24 */ /* 0x004fce000f8e0202 */
.L_x_0:
[----:B------:R-:W-:Y:S02]  /*01e0*/  ISETP.GE.U32.AND P0, PT, R5, UR15, PT ;  /* 0x0000000f05007c0c */ /* 0x000fe4000bf06070 */
[----:B------:R-:W-:Y:S02]  /*01f0*/  MOV R27, RZ ;  /* 0x000000ff001b7202 */ /* 0x000fe40000000f00 */
[----:B0-----:R-:W-:-:S13]  /*0200*/  ISETP.GE.U32.OR P0, PT, R20, R3, P0 ;  /* 0x000000031400720c */ /* 0x001fda0000706470 */
[----:B------:R-:W0:Y:S02]  /*0210*/  @!P0 LDC.64 R10, c[0x0][0x380] ;  /* 0x0000e000ff0a8b82 */ /* 0x000e240000000a00 */
[----:B0-----:R-:W-:-:S05]  /*0220*/  @!P0 IMAD.WIDE.U32 R10, R0, 0x4, R10 ;  /* 0x00000004000a8825 */ /* 0x001fca00078e000a */
[----:B------:R-:W2:Y:S01]  /*0230*/  @!P0 LDG.E R27, desc[UR8][R10.64] ;  /* 0x000000080a1b8981 */ /* 0x000ea2000c1e1900 */
[----:B------:R-:W-:Y:S02]  /*0240*/  ISETP.GE.U32.AND P0, PT, R2, UR15, PT ;  /* 0x0000000f02007c0c */ /* 0x000fe4000bf06070 */
[----:B------:R-:W-:Y:S02]  /*0250*/  MOV R29, RZ ;  /* 0x000000ff001d7202 */ /* 0x000fe40000000f00 */
[----:B------:R-:W-:-:S13]  /*0260*/  ISETP.GE.U32.OR P0, PT, R17, UR14, P0 ;  /* 0x0000000e11007c0c */ /* 0x000fda0008706470 */
[----:B------:R-:W0:Y:S02]  /*0270*/  @!P0 LDC.64 R8, c[0x0][0x390] ;  /* 0x0000e400ff088b82 */ /* 0x000e240000000a00 */
[----:B0-----:R-:W-:Y:S01]  /*0280*/  @!P0 IMAD.WIDE.U32 R22, R4, 0x4, R8 ;  /* 0x0000000404168825 */ /* 0x001fe200078e0008 */
[----:B--2---:R-:W-:Y:S05]  /*0290*/  STS [R16], R27 ;  /* 0x0000001b10007388 */ /* 0x004fea0000000800 */
[----:B------:R-:W-:Y:S06]  /*02a0*/  BAR.SYNC.DEFER_BLOCKING 0x0 ;  /* 0x0000000000007b1d */ /* 0x000fec0000010000 */
[----:B------:R-:W2:Y:S01]  /*02b0*/  @!P0 LDG.E R29, desc[UR8][R22.64] ;  /* 0x00000008161d8981 */ /* 0x000ea2000c1e1900 */
[----:B------:R-:W-:Y:S01]  /*02c0*/  UIADD3 UR4, UPT, UPT, UR4, 0x1, URZ ;  /* 0x0000000104047890 */ /* 0x000fe2000fffe0ff */
[----:B------:R-:W-:-:S02]  /*02d0*/  IADD3 R2, PT, PT, R2, 0x20, RZ ;  /* 0x0000002002027810 */ /* 0x000fc40007ffe0ff */
[----:B------:R-:W-:Y:S01]  /*02e0*/  IADD3 R5, PT, PT, R5, 0x20, RZ ;  /* 0x0000002005057810 */ /* 0x000fe20007ffe0ff */
[----:B------:R-:W-:Y:S01]  /*02f0*/  UISETP.NE.AND UP0, UPT, UR4, 0x1, UPT ;  /* 0x000000010400788c */ /* 0x000fe2000bf05270 */
[----:B------:R-:W-:Y:S02]  /*0300*/  LEA R0, R3, R0, 0x5 ;  /* 0x0000000003007211 */ /* 0x000fe400078e28ff */
[----:B------:R-:W-:Y:S01]  /*0310*/  IADD3 R4, PT, PT, R4, 0x20, RZ ;  /* 0x0000002004047810 */ /* 0x000fe20007ffe0ff */
[----:B--2---:R-:W-:Y:S01]  /*0320*/  STS [R6], R29 ;  /* 0x0000001d06007388 */ /* 0x004fe20000000800 */
[----:B------:R-:W-:Y:S06]  /*0330*/  BAR.SYNC.DEFER_BLOCKING 0x0 ;  /* 0x0000000000007b1d */ /* 0x000fec0000010000 */
[----:B------:R-:W-:Y:S04]  /*0340*/  LDS R26, [R7] ;  /* 0x00000000071a7984 */ /* 0x000fe80000000800 */
[----:B------:R-:W0:Y:S04]  /*0350*/  LDS.128 R12, [R18] ;  /* 0x00000000120c7984 */ /* 0x000e280000000c00 */
[----:B------:R-:W1:Y:S04]  /*0360*/  LDS R27, [R7+0x80] ;  /* 0x00008000071b7984 */ /* 0x000e680000000800 */
[----:B------:R-:W2:Y:S04]  /*0370*/  LDS R25, [R7+0x100] ;  /* 0x0001000007197984 */ /* 0x000ea80000000800 */
[----:B------:R-:W3:Y:S04]  /*0380*/  LDS R28, [R7+0x180] ;  /* 0x00018000071c7984 */ /* 0x000ee80000000800 */
[----:B------:R-:W-:Y:S04]  /*0390*/  LDS R19, [R7+0x200] ;  /* 0x0002000007137984 */ /* 0x000fe80000000800 */
[----:B------:R-:W4:Y:S04]  /*03a0*/  LDS.128 R8, [R18+0x10] ;  /* 0x0000100012087984 */ /* 0x000f280000000c00 */
[----:B------:R-:W5:Y:S04]  /*03b0*/  LDS R24, [R7+0x280] ;  /* 0x0002800007187984 */ /* 0x000f680000000800 */
[----:B------:R-:W5:Y:S04]  /*03c0*/  LDS R23, [R7+0x300] ;  /* 0x0003000007177984 */ /* 0x000f680000000800 */
[----:B------:R-:W-:Y:S01]  /*03d0*/  LDS R22, [R7+0x480] ;  /* 0x0004800007167984 */ /* 0x000fe20000000800 */
[----:B0-----:R-:W-:-:S03]  /*03e0*/  FFMA R12, R12, R26, R21 ;  /* 0x0000001a0c0c7223 */ /* 0x001fc60000000015 */
[----:B------:R-:W0:Y:S01]  /*03f0*/  LDS R26, [R7+0x380] ;  /* 0x00038000071a7984 */ /* 0x000e220000000800 */
[----:B-1----:R-:W-:-:S03]  /*0400*/  FFMA R12, R27, R13, R12 ;  /* 0x0000000d1b0c7223 */ /* 0x002fc6000000000c */
[----:B------:R-:W-:Y:S01]  /*0410*/  LDS R21, [R7+0x400] ;  /* 0x0004000007157984 */ /* 0x000fe20000000800 */
[----:B--2---:R-:W-:-:S04]  /*0420*/  FFMA R25, R25, R14, R12 ;  /* 0x0000000e19197223 */ /* 0x004fc8000000000c */
[----:B---3--:R-:W-:Y:S02]  /*0430*/  FFMA R25, R28, R15, R25 ;  /* 0x0000000f1c197223 */ /* 0x008fe40000000019 */
[----:B------:R-:W1:Y:S04]  /*0440*/  LDS.128 R12, [R18+0x20] ;  /* 0x00002000120c7984 */ /* 0x000e680000000c00 */
[----:B------:R-:W-:Y:S01]  /*0450*/  LDS R28, [R7+0x580] ;  /* 0x00058000071c7984 */ /* 0x000fe20000000800 */
[----:B----4-:R-:W-:-:S03]  /*0460*/  FFMA R25, R8, R19, R25 ;  /* 0x0000001308197223 */ /* 0x010fc60000000019 */
[----:B------:R-:W2:Y:S01]  /*0470*/  LDS R19, [R7+0x500] ;  /* 0x0005000007137984 */ /* 0x000ea20000000800 */
[----:B-----5:R-:W-:-:S04]  /*0480*/  FFMA R24, R24, R9, R25 ;  /* 0x0000000918187223 */ /* 0x020fc80000000019 */
[----:B------:R-:W-:Y:S02]  /*0490*/  FFMA R23, R23, R10, R24 ;  /* 0x0000000a17177223 */ /* 0x000fe40000000018 */
[----:B------:R-:W-:Y:S02]  /*04a0*/  LDS R24, [R7+0x680] ;  /* 0x0006800007187984 */ /* 0x000fe40000000800 */
[----:B0-----:R-:W-:Y:S02]  /*04b0*/  FFMA R25, R26, R11, R23 ;  /* 0x0000000b1a197223 */ /* 0x001fe40000000017 */
[----:B------:R-:W-:Y:S04]  /*04c0*/  LDS R23, [R7+0x600] ;  /* 0x0006000007177984 */ /* 0x000fe80000000800 */
[----:B------:R-:W0:Y:S04]  /*04d0*/  LDS.128 R8, [R18+0x30] ;  /* 0x0000300012087984 */ /* 0x000e280000000c00 */
[----:B------:R-:W-:Y:S01]  /*04e0*/  LDS R26, [R7+0x780] ;  /* 0x00078000071a7984 */ /* 0x000fe20000000800 */
[----:B-1----:R-:W-:-:S03]  /*04f0*/  FFMA R25, R12, R21, R25 ;  /* 0x000000150c197223 */ /* 0x002fc60000000019 */
[----:B------:R-:W1:Y:S01]  /*0500*/  LDS R21, [R7+0x700] ;  /* 0x0007000007157984 */ /* 0x000e620000000800 */
[----:B------:R-:W-:-:S04]  /*0510*/  FFMA R22, R22, R13, R25 ;  /* 0x0000000d16167223 */ /* 0x000fc80000000019 */
[----:B--2---:R-:W-:Y:S02]  /*0520*/  FFMA R19, R19, R14, R22 ;  /* 0x0000000e13137223 */ /* 0x004fe40000000016 */
[----:B------:R-:W-:Y:S02]  /*0530*/  LDS R22, [R7+0x880] ;  /* 0x0008800007167984 */ /* 0x000fe40000000800 */
[----:B------:R-:W-:Y:S02]  /*0540*/  FFMA R25, R28, R15, R19 ;  /* 0x0000000f1c197223 */ /* 0x000fe40000000013 */
[----:B------:R-:W-:Y:S04]  /*0550*/  LDS R19, [R7+0x800] ;  /* 0x0008000007137984 */ /* 0x000fe80000000800 */
[----:B------:R-:W2:Y:S04]  /*0560*/  LDS.128 R12, [R18+0x40] ;  /* 0x00004000120c7984 */ /* 0x000ea80000000c00 */
[----:B------:R-:W-:Y:S01]  /*0570*/  LDS R28, [R7+0x980] ;  /* 0x00098000071c7984 */ /* 0x000fe20000000800 */
[----:B0-----:R-:W-:-:S03]  /*0580*/  FFMA R25, R8, R23, R25 ;  /* 0x0000001708197223 */ /* 0x001fc60000000019 */
[----:B------:R-:W0:Y:S01]  /*0590*/  LDS R23, [R7+0x900] ;  /* 0x0009000007177984 */ /* 0x000e220000000800 */
[----:B------:R-:W-:-:S04]  /*05a0*/  FFMA R24, R24, R9, R25 ;  /* 0x0000000918187223 */ /* 0x000fc80000000019 */
[----:B-1----:R-:W-:Y:S02]  /*05b0*/  FFMA R21, R21, R10, R24 ;  /* 0x0000000a15157223 */ /* 0x002fe40000000018 */
[----:B------:R-:W-:Y:S02]  /*05c0*/  LDS R24, [R7+0xa80] ;  /* 0x000a800007187984 */ /* 0x000fe40000000800 */
[----:B------:R-:W-:Y:S02]  /*05d0*/  FFMA R25, R26, R11, R21 ;  /* 0x0000000b1a197223 */ /* 0x000fe40000000015 */
[----:B------:R-:W-:Y:S04]  /*05e0*/  LDS R21, [R7+0xa00] ;  /* 0x000a000007157984 */ /* 0x000fe80000000800 */
[----:B------:R-:W1:Y:S04]  /*05f0*/  LDS.128 R8, [R18+0x50] ;  /* 0x0000500012087984 */ /* 0x000e680000000c00 */
[----:B------:R-:W-:Y:S01]  /*0600*/  LDS R26, [R7+0xc80] ;  /* 0x000c8000071a7984 */ /* 0x000fe20000000800 */
[----:B--2---:R-:W-:-:S03]  /*0610*/  FFMA R25, R12, R19, R25 ;  /* 0x000000130c197223 */ /* 0x004fc60000000019 */
[----:B------:R-:W2:Y:S01]  /*0620*/  LDS R19, [R7+0xb00] ;  /* 0x000b000007137984 */ /* 0x000ea20000000800 */
[----:B------:R-:W-:-:S03]  /*0630*/  FFMA R12, R22, R13, R25 ;  /* 0x0000000d160c7223 */ /* 0x000fc60000000019 */
[----:B------:R-:W3:Y:S01]  /*0640*/  LDS R22, [R7+0xb80] ;  /* 0x000b800007167984 */ /* 0x000ee20000000800 */
[----:B0-----:R-:W-:-:S04]  /*0650*/  FFMA R23, R23, R14, R12 ;  /* 0x0000000e17177223 */ /* 0x001fc8000000000c */
[----:B------:R-:W-:Y:S02]  /*0660*/  FFMA R25, R28, R15, R23 ;  /* 0x0000000f1c197223 */ /* 0x000fe40000000017 */
[----:B------:R-:W-:Y:S04]  /*0670*/  LDS R23, [R7+0xc00] ;  /* 0x000c000007177984 */ /* 0x000fe80000000800 */
[----:B------:R-:W0:Y:S01]  /*0680*/  LDS.128 R12, [R18+0x60] ;  /* 0x00006000120c7984 */ /* 0x000e220000000c00 */
[----:B-1----:R-:W-:-:S04]  /*0690*/  FFMA R21, R8, R21, R25 ;  /* 0x0000001508157223 */ /* 0x002fc80000000019 */
[----:B------:R-:W-:Y:S02]  /*06a0*/  FFMA R24, R24, R9, R21 ;  /* 0x0000000918187223 */ /* 0x000fe40000000015 */
[----:B------:R-:W1:Y:S02]  /*06b0*/  LDS R21, [R7+0xd00] ;  /* 0x000d000007157984 */ /* 0x000e640000000800 */
[----:B--2---:R-:W-:Y:S02]  /*06c0*/  FFMA R19, R19, R10, R24 ;  /* 0x0000000a13137223 */ /* 0x004fe40000000018 */
[----:B------:R-:W2:Y:S02]  /*06d0*/  LDS R24, [R7+0xd80] ;  /* 0x000d800007187984 */ /* 0x000ea40000000800 */
[----:B---3--:R-:W-:Y:S02]  /*06e0*/  FFMA R25, R22, R11, R19 ;  /* 0x0000000b16197223 */ /* 0x008fe40000000013 */
[----:B------:R-:W-:Y:S04]  /*06f0*/  LDS R19, [R7+0xe00] ;  /* 0x000e000007137984 */ /* 0x000fe80000000800 */
[----:B------:R-:W3:Y:S04]  /*0700*/  LDS.128 R8, [R18+0x70] ;  /* 0x0000700012087984 */ /* 0x000ee80000000c00 */
[----:B------:R-:W4:Y:S01]  /*0710*/  LDS R22, [R7+0xe80] ;  /* 0x000e800007167984 */ /* 0x000f220000000800 */
[----:B0-----:R-:W-:-:S03]  /*0720*/  FFMA R25, R12, R23, R25 ;  /* 0x000000170c197223 */ /* 0x001fc60000000019 */
[----:B------:R-:W0:Y:S01]  /*0730*/  LDS R23, [R7+0xf00] ;  /* 0x000f000007177984 */ /* 0x000e220000000800 */
[----:B------:R-:W-:-:S03]  /*0740*/  FFMA R26, R26, R13, R25 ;  /* 0x0000000d1a1a7223 */ /* 0x000fc60000000019 */
[----:B------:R-:W5:Y:S01]  /*0750*/  LDS R12, [R7+0xf80] ;  /* 0x000f8000070c7984 */ /* 0x000f620000000800 */
[----:B-1----:R-:W-:-:S04]  /*0760*/  FFMA R21, R21, R14, R26 ;  /* 0x0000000e15157223 */ /* 0x002fc8000000001a */
[----:B--2---:R-:W-:-:S04]  /*0770*/  FFMA R15, R24, R15, R21 ;  /* 0x0000000f180f7223 */ /* 0x004fc80000000015 */
[----:B---3--:R-:W-:-:S04]  /*0780*/  FFMA R15, R8, R19, R15 ;  /* 0x00000013080f7223 */ /* 0x008fc8000000000f */
[----:B----4-:R-:W-:-:S04]  /*0790*/  FFMA R22, R22, R9, R15 ;  /* 0x0000000916167223 */ /* 0x010fc8000000000f */
[----:B0-----:R-:W-:-:S04]  /*07a0*/  FFMA R23, R23, R10, R22 ;  /* 0x0000000a17177223 */ /* 0x001fc80000000016 */
[----:B-----5:R-:W-:Y:S01]  /*07b0*/  FFMA R21, R12, R11, R23 ;  /* 0x0000000b0c157223 */ /* 0x020fe20000000017 */
[----:B------:R-:W-:Y:S06]  /*07c0*/  BAR.SYNC.DEFER_BLOCKING 0x0 ;  /* 0x0000000000007b1d */ /* 0x000fec0000010000 */
[----:B------:R-:W-:Y:S05]  /*07d0*/  BRA.U UP0, `(.L_x_0) ;  /* 0xfffffff900807547 */ /* 0x000fea000b83ffff */
[----:B------:R-:W-:-:S04]  /*07e0*/  ISETP.GE.U32.AND P0, PT, R17, UR14, PT ;  /* 0x0000000e11007c0c */ /* 0x000fc8000bf06070 */
[----:B------:R-:W-:-:S13]  /*07f0*/  ISETP.GE.U32.OR P0, PT, R20, R3, P0 ;  /* 0x000000031400720c */ /* 0x000fda0000706470 */
[----:B------:R-:W-:Y:S05]  /*0800*/  @P0 EXIT ;  /* 0x000000000000094d */ /* 0x000fea0003800000 */
[----:B------:R-:W0:Y:S01]  /*0810*/  LDC.64 R2, c[0x0][0x3a0] ;  /* 0x0000e800ff027b82 */ /* 0x000e220000000a00 */
[----:B------:R-:W-:-:S04]  /*0820*/  IMAD R17, R17, UR14, R20 ;  /* 0x0000000e11117c24 */ /* 0x000fc8000f8e0214 */
[----:B0-----:R-:W-:-:S05]  /*0830*/  IMAD.WIDE.U32 R2, R17, 0x4, R2 ;  /* 0x0000000411027825 */ /* 0x001fca00078e0002 */
[----:B------:R-:W-:Y:S01]  /*0840*/  STG.E desc[UR8][R2.64], R21 ;  /* 0x0000001502007986 */ /* 0x000fe2000c101908 */
[----:B------:R-:W-:Y:S05]  /*0850*/  EXIT ;  /* 0x000000000000794d */ /* 0x000fea0003800000 */
.L_x_1:
[----:B------:R-:W-:-:S00]  /*0860*/  BRA `(.L_x_1) ;  /* 0xfffffffc00fc7947 */ /* 0x000fc0000383ffff */
[----:B------:R-:W-:-:S00]  /*0870*/  NOP ;  /* 0x0000000000007918 */ /* 0x000fc00000000000 */
        /* <DEDUP_REMOVED lines=8> */
.L_x_2:


//--------------------- .nv.shared._Z11matrix_multPfjjS_jjS_ --------------------------
	.section	.nv.shared._Z11matrix_multPfjjS_jjS_,"aw",@nobits
	.sectionflags	@""
	.align	4
.nv.shared._Z11matrix_multPfjjS_jjS_:
	.zero		9216


//--------------------- .nv.shared.reserved.0     --------------------------
	.section	.nv.shared.reserved.0,"aw",@nobits
	.weak		__nv_reservedSMEM_offset_0_alias
	.size		__nv_reservedSMEM_offset_0_alias, 0, 64
	.other		__nv_reservedSMEM_offset_0_alias,@"STO_CUDA_RESERVED_SHARED STV_DEFAULT"
__nv_reservedSMEM_offset_0_alias:
	.zero		0
	.zero		64


//--------------------- .nv.constant0._Z11matrix_multPfjjS_jjS_ --------------------------
	.section	.nv.constant0._Z11matrix_multPfjjS_jjS_,"a",@progbits
	.sectionflags	@""
	.align	4
.nv.constant0._Z11matrix_multPfjjS_jjS_:
	.zero		936


//--------------------- SYMBOLS --------------------------

	.type		.nv.reservedSmem.offset0,@object
	.size		.nv.reservedSmem.offset0,0x4
	.type		.nv.reservedSmem.cap,@object
	.size		.nv.reservedSmem.cap,0x4
